//
// Generated by NVIDIA NVVM Compiler
//
// Compiler Build ID: CL-36424714
// Cuda compilation tools, release 13.0, V13.0.88
// Based on NVVM 20.0.0
//

.version 9.0
.target sm_100
.address_size 64

	// .globl	_Z7computeffffffffffffff
.extern .func  (.param .b32 func_retval0) vprintf
(
	.param .b64 vprintf_param_0,
	.param .b64 vprintf_param_1
)
;
.global .align 1 .b8 $str[7] = {37, 46, 49, 55, 103, 10};

.visible .entry _Z7computeffffffffffffff(
	.param .f32 _Z7computeffffffffffffff_param_0,
	.param .f32 _Z7computeffffffffffffff_param_1,
	.param .f32 _Z7computeffffffffffffff_param_2,
	.param .f32 _Z7computeffffffffffffff_param_3,
	.param .f32 _Z7computeffffffffffffff_param_4,
	.param .f32 _Z7computeffffffffffffff_param_5,
	.param .f32 _Z7computeffffffffffffff_param_6,
	.param .f32 _Z7computeffffffffffffff_param_7,
	.param .f32 _Z7computeffffffffffffff_param_8,
	.param .f32 _Z7computeffffffffffffff_param_9,
	.param .f32 _Z7computeffffffffffffff_param_10,
	.param .f32 _Z7computeffffffffffffff_param_11,
	.param .f32 _Z7computeffffffffffffff_param_12,
	.param .f32 _Z7computeffffffffffffff_param_13
)
{
	.local .align 8 .b8 	__local_depot0[8];
	.reg .b64 	%SP;
	.reg .b64 	%SPL;
	.reg .pred 	%p<16>;
	.reg .b32 	%r<7>;
	.reg .b32 	%f<124>;
	.reg .b64 	%rd<5>;
	.reg .b64 	%fd<2>;

	mov.u64 	%SPL, __local_depot0;
	cvta.local.u64 	%SP, %SPL;
	ld.param.f32 	%f123, [_Z7computeffffffffffffff_param_0];
	ld.param.f32 	%f14, [_Z7computeffffffffffffff_param_1];
	ld.param.f32 	%f15, [_Z7computeffffffffffffff_param_2];
	ld.param.f32 	%f16, [_Z7computeffffffffffffff_param_3];
	ld.param.f32 	%f4, [_Z7computeffffffffffffff_param_4];
	ld.param.f32 	%f5, [_Z7computeffffffffffffff_param_5];
	ld.param.f32 	%f6, [_Z7computeffffffffffffff_param_6];
	ld.param.f32 	%f7, [_Z7computeffffffffffffff_param_7];
	ld.param.f32 	%f8, [_Z7computeffffffffffffff_param_8];
	ld.param.f32 	%f9, [_Z7computeffffffffffffff_param_9];
	ld.param.f32 	%f10, [_Z7computeffffffffffffff_param_10];
	ld.param.f32 	%f11, [_Z7computeffffffffffffff_param_11];
	ld.param.f32 	%f12, [_Z7computeffffffffffffff_param_12];
	ld.param.f32 	%f13, [_Z7computeffffffffffffff_param_13];
	sub.f32 	%f17, %f15, %f16;
	fma.rn.f32 	%f18, %f14, 0f3108AD19, %f17;
	add.f32 	%f19, %f18, 0fC16170A4;
	setp.leu.f32 	%p1, %f123, %f19;
	@%p1 bra 	$L__BB0_4;
	mov.f32 	%f20, 0f80000059;
	div.rn.f32 	%f21, %f20, %f4;
	mul.f32 	%f22, %f21, 0f3CA3FC50;
	abs.f32 	%f23, %f22;
	mov.f32 	%f24, 0f3FB8AA3B;
	mul.rn.f32 	%f25, %f23, %f24;
	cvt.rzi.f32.f32 	%f26, %f25;
	abs.f32 	%f27, %f26;
	setp.gt.f32 	%p2, %f27, 0f42FC0000;
	mov.f32 	%f28, 0f42FC0000;
	copysign.f32 	%f29, %f26, %f28;
	selp.f32 	%f30, %f29, %f26, %p2;
	fma.rn.f32 	%f31, %f30, 0fBF317218, %f23;
	fma.rn.f32 	%f32, %f30, 0f3102E308, %f31;
	mul.f32 	%f33, %f32, 0f3FB8AA3B;
	add.f32 	%f34, %f30, 0f4B40007D;
	mov.b32 	%r1, %f34;
	shl.b32 	%r2, %r1, 23;
	mov.b32 	%f35, %r2;
	ex2.approx.ftz.f32 	%f36, %f33;
	mul.f32 	%f37, %f36, %f35;
	mov.f32 	%f38, 0fBE000000;
	div.approx.ftz.f32 	%f39, %f38, %f37;
	fma.rn.f32 	%f40, %f37, 0f40000000, %f39;
	mul.f32 	%f41, %f22, %f22;
	fma.rn.f32 	%f42, %f41, 0f363D0ADA, 0f394FFF49;
	fma.rn.f32 	%f43, %f42, %f41, 0f3C08889A;
	fma.rn.f32 	%f44, %f43, %f41, 0f3E2AAAAB;
	mul.f32 	%f45, %f41, %f44;
	fma.rn.f32 	%f46, %f45, %f22, %f22;
	setp.ge.f32 	%p3, %f23, 0f3F800000;
	copysign.f32 	%f47, %f22, %f40;
	selp.f32 	%f48, %f47, %f46, %p3;
	setp.gtu.f32 	%p4, %f123, %f48;
	@%p4 bra 	$L__BB0_4;
	div.rn.f32 	%f49, %f5, 0f80000052;
	add.f32 	%f50, %f6, 0fA39047FD;
	add.f32 	%f51, %f50, %f49;
	mov.f32 	%f52, 0f5041EC78;
	sub.f32 	%f53, %f52, %f8;
	add.f32 	%f54, %f7, %f53;
	abs.f32 	%f55, %f54;
	abs.f32 	%f56, %f51;
	setp.gt.f32 	%p5, %f56, %f55;
	selp.f32 	%f57, %f56, %f55, %p5;
	selp.f32 	%f58, %f55, %f56, %p5;
	div.rn.f32 	%f59, %f58, %f57;
	mul.f32 	%f60, %f59, %f59;
	fma.rn.f32 	%f61, %f60, 0f3B33710B, 0fBC807748;
	fma.rn.f32 	%f62, %f61, %f60, 0f3D2CDAB2;
	fma.rn.f32 	%f63, %f62, %f60, 0fBD992D10;
	fma.rn.f32 	%f64, %f63, %f60, 0f3DD9EA6C;
	fma.rn.f32 	%f65, %f64, %f60, 0fBE117CB1;
	fma.rn.f32 	%f66, %f65, %f60, 0f3E4CBCE0;
	fma.rn.f32 	%f67, %f66, %f60, 0fBEAAAA7D;
	mul.f32 	%f68, %f60, %f67;
	fma.rn.f32 	%f69, %f68, %f59, %f59;
	neg.f32 	%f70, %f69;
	fma.rn.f32 	%f71, 0f3F6EE581, 0f3FD774EB, %f70;
	selp.f32 	%f72, %f71, %f69, %p5;
	selp.f32 	%f73, 0f3F6EE581, 0f3FEEE581, %p5;
	selp.f32 	%f74, %f69, %f70, %p5;
	mov.b32 	%r3, %f54;
	fma.rn.f32 	%f75, %f73, 0f3FD774EB, %f74;
	setp.lt.s32 	%p6, %r3, 0;
	selp.f32 	%f76, %f75, %f72, %p6;
	add.f32 	%f77, %f56, %f55;
	setp.eq.f32 	%p7, %f57, 0f00000000;
	selp.f32 	%f78, 0f40490FDB, 0f00000000, %p6;
	setp.eq.f32 	%p8, %f55, %f56;
	selp.f32 	%f79, 0f4016CBE4, 0f3F490FDB, %p6;
	selp.f32 	%f80, %f79, %f76, %p8;
	selp.f32 	%f81, %f78, %f80, %p7;
	abs.f32 	%f82, %f77;
	setp.nan.f32 	%p9, %f82, %f82;
	copysign.f32 	%f83, %f51, %f81;
	selp.f32 	%f84, %f77, %f83, %p9;
	abs.f32 	%f85, %f84;
	setp.lt.f32 	%p10, %f85, 0f00000436;
	selp.f32 	%f86, 0f00000436, %f85, %p10;
	min.f32 	%f87, %f85, 0f00000436;
	div.rn.f32 	%f88, %f87, %f86;
	mul.f32 	%f89, %f88, %f88;
	fma.rn.f32 	%f90, %f89, 0f3B33710B, 0fBC807748;
	fma.rn.f32 	%f91, %f90, %f89, 0f3D2CDAB2;
	fma.rn.f32 	%f92, %f91, %f89, 0fBD992D10;
	fma.rn.f32 	%f93, %f92, %f89, 0f3DD9EA6C;
	fma.rn.f32 	%f94, %f93, %f89, 0fBE117CB1;
	fma.rn.f32 	%f95, %f94, %f89, 0f3E4CBCE0;
	fma.rn.f32 	%f96, %f95, %f89, 0fBEAAAA7D;
	mul.f32 	%f97, %f89, %f96;
	fma.rn.f32 	%f98, %f97, %f88, %f88;
	neg.f32 	%f99, %f98;
	fma.rn.f32 	%f100, 0f3F6EE581, 0f3FD774EB, %f99;
	selp.f32 	%f101, %f100, %f98, %p10;
	selp.f32 	%f102, 0f3F6EE581, 0f3FEEE581, %p10;
	selp.f32 	%f103, %f98, %f99, %p10;
	mov.b32 	%r4, %f84;
	fma.rn.f32 	%f104, %f102, 0f3FD774EB, %f103;
	setp.lt.s32 	%p11, %r4, 0;
	selp.f32 	%f105, %f104, %f101, %p11;
	add.f32 	%f106, %f85, 0f00000436;
	setp.eq.f32 	%p12, %f85, 0f00000436;
	selp.f32 	%f107, 0f4016CBE4, 0f3F490FDB, %p11;
	abs.f32 	%f108, %f106;
	setp.nan.f32 	%p13, %f108, %f108;
	abs.f32 	%f109, %f105;
	selp.f32 	%f110, %f107, %f109, %p12;
	selp.f32 	%f111, %f106, %f110, %p13;
	setp.leu.f32 	%p14, %f123, %f111;
	@%p14 bra 	$L__BB0_4;
	mul.f32 	%f112, %f9, 0f00000000;
	mov.f32 	%f113, 0f800020EF;
	sub.f32 	%f114, %f113, %f112;
	mov.f32 	%f115, 0f7BAA56C0;
	div.rn.f32 	%f116, %f115, %f114;
	add.f32 	%f117, %f116, 0f00000000;
	mov.f32 	%f118, 0f0287E52A;
	div.rn.f32 	%f119, %f118, %f10;
	setp.eq.f32 	%p15, %f116, %f119;
	mul.f32 	%f120, %f12, %f13;
	sub.f32 	%f121, %f11, %f120;
	add.f32 	%f122, %f117, %f121;
	selp.f32 	%f123, %f122, %f117, %p15;
$L__BB0_4:
	add.u64 	%rd1, %SP, 0;
	add.u64 	%rd2, %SPL, 0;
	cvt.f64.f32 	%fd1, %f123;
	st.local.f64 	[%rd2], %fd1;
	mov.u64 	%rd3, $str;
	cvta.global.u64 	%rd4, %rd3;
	{ // callseq 0, 0
	.param .b64 param0;
	st.param.b64 	[param0], %rd4;
	.param .b64 param1;
	st.param.b64 	[param1], %rd1;
	.param .b32 retval0;
	call.uni (retval0), 
	vprintf, 
	(
	param0, 
	param1
	);
	ld.param.b32 	%r5, [retval0];
	} // callseq 0
	ret;

}


// ===== COMPILED SASS (sm_100) =====

	.target	sm_100

	.elftype	@"ET_EXEC"


//--------------------- .note.nv.tkinfo           --------------------------
	.section	.note.nv.tkinfo,"",@"SHT_NOTE"
	.sectionflags	@"SHF_NOTE_NV_TKINFO"
	.tkinfo
        /*0018*/ 	.word	0x00000002
        /*0030*/ 	.string	""
        /*0030*/ 	.string	"ptxas"
        /*0030*/ 	.string	"Cuda compilation tools, release 13.0, V13.0.88"
        /*0030*/ 	.string	"Build cuda_13.0.r13.0/compiler.36424714_0"
        /*0030*/ 	.string	"-arch sm_100 -m 64 "



//--------------------- .note.nv.cuinfo           --------------------------
	.section	.note.nv.cuinfo,"",@"SHT_NOTE"
	.sectionflags	@"SHF_NOTE_NV_CUINFO"
        /*0018*/ 	.short	0x0002
        /*001a*/ 	.short	0x0064
        /*001c*/ 	.short	0x0082
	.zero		2


//--------------------- .nv.info                  --------------------------
	.section	.nv.info,"",@"SHT_CUDA_INFO"
	.align	4


	//----- nvinfo : EIATTR_REGCOUNT
	.align		4
        /*0000*/ 	.byte	0x04, 0x2f
        /*0002*/ 	.short	(.L_2 - .L_1)
	.align		4
.L_1:
        /*0004*/ 	.word	index@(_Z7computeffffffffffffff)
        /*0008*/ 	.word	0x00000018


	//----- nvinfo : EIATTR_FRAME_SIZE
	.align		4
.L_2:
        /*000c*/ 	.byte	0x04, 0x11
        /*000e*/ 	.short	(.L_4 - .L_3)
	.align		4
.L_3:
        /*0010*/ 	.word	index@($__internal_0_$__cuda_sm3x_div_rn_noftz_f32_slowpath)
        /*0014*/ 	.word	0x00000008


	//----- nvinfo : EIATTR_FRAME_SIZE
	.align		4
.L_4:
        /*0018*/ 	.byte	0x04, 0x11
        /*001a*/ 	.short	(.L_6 - .L_5)
	.align		4
.L_5:
        /*001c*/ 	.word	index@(_Z7computeffffffffffffff)
        /*0020*/ 	.word	0x00000008


	//----- nvinfo : EIATTR_MIN_STACK_SIZE
	.align		4
.L_6:
        /*0024*/ 	.byte	0x04, 0x12
        /*0026*/ 	.short	(.L_8 - .L_7)
	.align		4
.L_7:
        /*0028*/ 	.word	index@(_Z7computeffffffffffffff)
        /*002c*/ 	.word	0x00000008
.L_8:


//--------------------- .nv.compat                --------------------------
	.section	.nv.compat,"",@"SHT_CUDA_COMPAT_INFO"
	.align	4
        /*0000*/ 	.byte	0x02, 0x09, 0x00, 0x00, 0x02, 0x02, 0x01, 0x00, 0x02, 0x05, 0x05, 0x00, 0x03, 0x07, 0x01, 0x01
        /*0010*/ 	.byte	0x02, 0x03, 0x00, 0x00, 0x02, 0x06, 0x01, 0x00, 0x04, 0x0b, 0x08, 0x00, 0x01, 0x00, 0x00, 0x00
        /*0020*/ 	.byte	0x00, 0x00, 0x00, 0x00


//--------------------- .nv.info._Z7computeffffffffffffff --------------------------
	.section	.nv.info._Z7computeffffffffffffff,"",@"SHT_CUDA_INFO"
	.sectionflags	@""
	.align	4


	//----- nvinfo : EIATTR_CUDA_API_VERSION
	.align		4
        /*0000*/ 	.byte	0x04, 0x37
        /*0002*/ 	.short	(.L_10 - .L_9)
.L_9:
        /*0004*/ 	.word	0x00000082


	//----- nvinfo : EIATTR_KPARAM_INFO
	.align		4
.L_10:
        /*0008*/ 	.byte	0x04, 0x17
        /*000a*/ 	.short	(.L_12 - .L_11)
.L_11:
        /*000c*/ 	.word	0x00000000
        /*0010*/ 	.short	0x000d
        /*0012*/ 	.short	0x0034
        /*0014*/ 	.byte	0x00, 0xf0, 0x11, 0x00


	//----- nvinfo : EIATTR_KPARAM_INFO
	.align		4
.L_12:
        /*0018*/ 	.byte	0x04, 0x17
        /*001a*/ 	.short	(.L_14 - .L_13)
.L_13:
        /*001c*/ 	.word	0x00000000
        /*0020*/ 	.short	0x000c
        /*0022*/ 	.short	0x0030
        /*0024*/ 	.byte	0x00, 0xf0, 0x11, 0x00


	//----- nvinfo : EIATTR_KPARAM_INFO
	.align		4
.L_14:
        /*0028*/ 	.byte	0x04, 0x17
        /*002a*/ 	.short	(.L_16 - .L_15)
.L_15:
        /*002c*/ 	.word	0x00000000
        /*0030*/ 	.short	0x000b
        /*0032*/ 	.short	0x002c
        /*0034*/ 	.byte	0x00, 0xf0, 0x11, 0x00


	//----- nvinfo : EIATTR_KPARAM_INFO
	.align		4
.L_16:
        /*0038*/ 	.byte	0x04, 0x17
        /*003a*/ 	.short	(.L_18 - .L_17)
.L_17:
        /*003c*/ 	.word	0x00000000
        /*0040*/ 	.short	0x000a
        /*0042*/ 	.short	0x0028
        /*0044*/ 	.byte	0x00, 0xf0, 0x11, 0x00


	//----- nvinfo : EIATTR_KPARAM_INFO
	.align		4
.L_18:
        /*0048*/ 	.byte	0x04, 0x17
        /*004a*/ 	.short	(.L_20 - .L_19)
.L_19:
        /*004c*/ 	.word	0x00000000
        /*0050*/ 	.short	0x0009
        /*0052*/ 	.short	0x0024
        /*0054*/ 	.byte	0x00, 0xf0, 0x11, 0x00


	//----- nvinfo : EIATTR_KPARAM_INFO
	.align		4
.L_20:
        /*0058*/ 	.byte	0x04, 0x17
        /*005a*/ 	.short	(.L_22 - .L_21)
.L_21:
        /*005c*/ 	.word	0x00000000
        /*0060*/ 	.short	0x0008
        /*0062*/ 	.short	0x0020
        /*0064*/ 	.byte	0x00, 0xf0, 0x11, 0x00


	//----- nvinfo : EIATTR_KPARAM_INFO
	.align		4
.L_22:
        /*0068*/ 	.byte	0x04, 0x17
        /*006a*/ 	.short	(.L_24 - .L_23)
.L_23:
        /*006c*/ 	.word	0x00000000
        /*0070*/ 	.short	0x0007
        /*0072*/ 	.short	0x001c
        /*0074*/ 	.byte	0x00, 0xf0, 0x11, 0x00


	//----- nvinfo : EIATTR_KPARAM_INFO
	.align		4
.L_24:
        /*0078*/ 	.byte	0x04, 0x17
        /*007a*/ 	.short	(.L_26 - .L_25)
.L_25:
        /*007c*/ 	.word	0x00000000
        /*0080*/ 	.short	0x0006
        /*0082*/ 	.short	0x0018
        /*0084*/ 	.byte	0x00, 0xf0, 0x11, 0x00


	//----- nvinfo : EIATTR_KPARAM_INFO
	.align		4
.L_26:
        /*0088*/ 	.byte	0x04, 0x17
        /*008a*/ 	.short	(.L_28 - .L_27)
.L_27:
        /*008c*/ 	.word	0x00000000
        /*0090*/ 	.short	0x0005
        /*0092*/ 	.short	0x0014
        /*0094*/ 	.byte	0x00, 0xf0, 0x11, 0x00


	//----- nvinfo : EIATTR_KPARAM_INFO
	.align		4
.L_28:
        /*0098*/ 	.byte	0x04, 0x17
        /*009a*/ 	.short	(.L_30 - .L_29)
.L_29:
        /*009c*/ 	.word	0x00000000
        /*00a0*/ 	.short	0x0004
        /*00a2*/ 	.short	0x0010
        /*00a4*/ 	.byte	0x00, 0xf0, 0x11, 0x00


	//----- nvinfo : EIATTR_KPARAM_INFO
	.align		4
.L_30:
        /*00a8*/ 	.byte	0x04, 0x17
        /*00aa*/ 	.short	(.L_32 - .L_31)
.L_31:
        /*00ac*/ 	.word	0x00000000
        /*00b0*/ 	.short	0x0003
        /*00b2*/ 	.short	0x000c
        /*00b4*/ 	.byte	0x00, 0xf0, 0x11, 0x00


	//----- nvinfo : EIATTR_KPARAM_INFO
	.align		4
.L_32:
        /*00b8*/ 	.byte	0x04, 0x17
        /*00ba*/ 	.short	(.L_34 - .L_33)
.L_33:
        /*00bc*/ 	.word	0x00000000
        /*00c0*/ 	.short	0x0002
        /*00c2*/ 	.short	0x0008
        /*00c4*/ 	.byte	0x00, 0xf0, 0x11, 0x00


	//----- nvinfo : EIATTR_KPARAM_INFO
	.align		4
.L_34:
        /*00c8*/ 	.byte	0x04, 0x17
        /*00ca*/ 	.short	(.L_36 - .L_35)
.L_35:
        /*00cc*/ 	.word	0x00000000
        /*00d0*/ 	.short	0x0001
        /*00d2*/ 	.short	0x0004
        /*00d4*/ 	.byte	0x00, 0xf0, 0x11, 0x00


	//----- nvinfo : EIATTR_KPARAM_INFO
	.align		4
.L_36:
        /*00d8*/ 	.byte	0x04, 0x17
        /*00da*/ 	.short	(.L_38 - .L_37)
.L_37:
        /*00dc*/ 	.word	0x00000000
        /*00e0*/ 	.short	0x0000
        /*00e2*/ 	.short	0x0000
        /*00e4*/ 	.byte	0x00, 0xf0, 0x11, 0x00


	//----- nvinfo : EIATTR_SPARSE_MMA_MASK
	.align		4
.L_38:
        /*00e8*/ 	.byte	0x03, 0x50
        /*00ea*/ 	.short	0x0000


	//----- nvinfo : EIATTR_MAXREG_COUNT
	.align		4
        /*00ec*/ 	.byte	0x03, 0x1b
        /*00ee*/ 	.short	0x00ff


	//----- nvinfo : EIATTR_EXTERNS
	.align		4
        /*00f0*/ 	.byte	0x04, 0x0f
        /*00f2*/ 	.short	(.L_40 - .L_39)


	//   ....[0]....
	.align		4
.L_39:
        /*00f4*/ 	.word	index@(vprintf)


	//----- nvinfo : EIATTR_MERCURY_ISA_VERSION
	.align		4
.L_40:
        /*00f8*/ 	.byte	0x03, 0x5f
        /*00fa*/ 	.short	0x0101


	//----- nvinfo : EIATTR_VRC_CTA_INIT_COUNT
	.align		4
        /*00fc*/ 	.byte	0x02, 0x4a
	.zero		1
	.zero		1


	//----- nvinfo : EIATTR_SYSCALL_OFFSETS
	.align		4
        /*0100*/ 	.byte	0x04, 0x46
        /*0102*/ 	.short	(.L_42 - .L_41)


	//   ....[0]....
.L_41:
        /*0104*/ 	.word	0x00000d20


	//----- nvinfo : EIATTR_EXIT_INSTR_OFFSETS
	.align		4
.L_42:
        /*0108*/ 	.byte	0x04, 0x1c
        /*010a*/ 	.short	(.L_44 - .L_43)


	//   ....[0]....
.L_43:
        /*010c*/ 	.word	0x00000d30


	//----- nvinfo : EIATTR_CRS_STACK_SIZE
	.align		4
.L_44:
        /*0110*/ 	.byte	0x04, 0x1e
        /*0112*/ 	.short	(.L_46 - .L_45)
.L_45:
        /*0114*/ 	.word	0x00000000


	//----- nvinfo : EIATTR_CBANK_PARAM_SIZE
	.align		4
.L_46:
        /*0118*/ 	.byte	0x03, 0x19
        /*011a*/ 	.short	0x0038


	//----- nvinfo : EIATTR_PARAM_CBANK
	.align		4
        /*011c*/ 	.byte	0x04, 0x0a
        /*011e*/ 	.short	(.L_48 - .L_47)
	.align		4
.L_47:
        /*0120*/ 	.word	index@(.nv.constant0._Z7computeffffffffffffff)
        /*0124*/ 	.short	0x0380
        /*0126*/ 	.short	0x0038


	//----- nvinfo : EIATTR_SW_WAR
	.align		4
.L_48:
        /*0128*/ 	.byte	0x04, 0x36
        /*012a*/ 	.short	(.L_50 - .L_49)
.L_49:
        /*012c*/ 	.word	0x00000008
.L_50:


//--------------------- .nv.callgraph             --------------------------
	.section	.nv.callgraph,"",@"SHT_CUDA_CALLGRAPH"
	.align	4
	.sectionentsize	8
	.align		4
        /*0000*/ 	.word	0x00000000
	.align		4
        /*0004*/ 	.word	0xffffffff
	.align		4
        /*0008*/ 	.word	index@(_Z7computeffffffffffffff)
	.align		4
        /*000c*/ 	.word	index@(vprintf)
	.align		4
        /*0010*/ 	.word	0x00000000
	.align		4
        /*0014*/ 	.word	0xfffffffe
	.align		4
        /*0018*/ 	.word	0x00000000
	.align		4
        /*001c*/ 	.word	0xfffffffd
	.align		4
        /*0020*/ 	.word	0x00000000
	.align		4
        /*0024*/ 	.word	0xfffffffc


//--------------------- .nv.constant4             --------------------------
	.section	.nv.constant4,"a",@progbits
	.align	8
	.align		8
.nv.constant4:
        /*0000*/ 	.dword	vprintf
	.align		8
        /*0008*/ 	.dword	$str


//--------------------- .text._Z7computeffffffffffffff --------------------------
	.section	.text._Z7computeffffffffffffff,"ax",@progbits
	.align	128
        .global         _Z7computeffffffffffffff
        .type           _Z7computeffffffffffffff,@function
        .size           _Z7computeffffffffffffff,(.L_x_17 - _Z7computeffffffffffffff)
        .other          _Z7computeffffffffffffff,@"STO_CUDA_ENTRY STV_DEFAULT"
_Z7computeffffffffffffff:
.text._Z7computeffffffffffffff:
[----:B------:R-:W0:Y:S08]  /*0000*/  LDC R1, c[0x0][0x37c] ;  /* 0x0000df00ff017b82 */ /* 0x000e300000000800 */
[----:B------:R-:W1:Y:S01]  /*0010*/  LDC.64 R2, c[0x0][0x388] ;  /* 0x0000e200ff027b82 */ /* 0x000e620000000a00 */
[----:B------:R-:W2:Y:S01]  /*0020*/  LDCU UR4, c[0x0][0x2f8] ;  /* 0x00005f00ff0477ac */ /* 0x000ea20008000800 */
[----:B0-----:R-:W-:Y:S01]  /*0030*/  IADD3 R1, PT, PT, R1, -0x8, RZ ;  /* 0xfffffff801017810 */ /* 0x001fe20007ffe0ff */
[----:B------:R-:W0:Y:S05]  /*0040*/  LDCU UR6, c[0x0][0x380] ;  /* 0x00007000ff0677ac */ /* 0x000e2a0008000800 */
[----:B------:R-:W3:Y:S01]  /*0050*/  LDC.64 R4, c[0x0][0x380] ;  /* 0x0000e000ff047b82 */ /* 0x000ee20000000a00 */
[----:B------:R-:W4:Y:S01]  /*0060*/  LDCU UR5, c[0x0][0x2fc] ;  /* 0x00005f80ff0577ac */ /* 0x000f220008000800 */
[----:B--2---:R-:W-:Y:S01]  /*0070*/  IADD3 R6, P1, PT, R1, UR4, RZ ;  /* 0x0000000401067c10 */ /* 0x004fe2000ff3e0ff */
[----:B-1----:R-:W-:-:S03]  /*0080*/  FADD R0, R2, -R3 ;  /* 0x8000000302007221 */ /* 0x002fc60000000000 */
[----:B----4-:R-:W-:Y:S01]  /*0090*/  IADD3.X R7, PT, PT, RZ, UR5, RZ, P1, !PT ;  /* 0x00000005ff077c10 */ /* 0x010fe20008ffe4ff */
[----:B---3--:R-:W-:-:S04]  /*00a0*/  FFMA R0, R5, 1.9888999336359347581e-09, R0 ;  /* 0x3108ad1905007823 */ /* 0x008fc80000000000 */
[----:B------:R-:W-:Y:S01]  /*00b0*/  FADD R3, R0, -14.090000152587890625 ;  /* 0xc16170a400037421 */ /* 0x000fe20000000000 */
[----:B0-----:R-:W-:-:S04]  /*00c0*/  IMAD.U32 R0, RZ, RZ, UR6 ;  /* 0x00000006ff007e24 */ /* 0x001fc8000f8e00ff */
[----:B------:R-:W-:-:S13]  /*00d0*/  FSETP.GEU.AND P0, PT, R3, R4, PT ;  /* 0x000000040300720b */ /* 0x000fda0003f0e000 */
[----:B------:R-:W-:Y:S05]  /*00e0*/  @P0 BRA `(.L_x_0) ;  /* 0x0000000800ec0947 */ /* 0x000fea0003800000 */
[----:B------:R-:W0:Y:S01]  /*00f0*/  LDC R5, c[0x0][0x390] ;  /* 0x0000e400ff057b82 */ /* 0x000e220000000800 */
[----:B------:R-:W-:Y:S02]  /*0100*/  UMOV UR4, 0x59 ;  /* 0x0000005900047882 */ /* 0x000fe40000000000 */
[----:B------:R-:W-:Y:S01]  /*0110*/  IMAD.U32 R8, RZ, RZ, UR4 ;  /* 0x00000004ff087e24 */ /* 0x000fe2000f8e00ff */
[----:B0-----:R-:W0:Y:S08]  /*0120*/  MUFU.RCP R2, R5 ;  /* 0x0000000500027308 */ /* 0x001e300000001000 */
[----:B------:R-:W1:Y:S01]  /*0130*/  FCHK P0, -R8, R5 ;  /* 0x0000000508007302 */ /* 0x000e620000000100 */
[----:B0-----:R-:W-:-:S04]  /*0140*/  FFMA R3, R2, -R5, 1 ;  /* 0x3f80000002037423 */ /* 0x001fc80000000805 */
[----:B------:R-:W-:-:S04]  /*0150*/  FFMA R2, R2, R3, R2 ;  /* 0x0000000302027223 */ /* 0x000fc80000000002 */
[----:B------:R-:W-:-:S04]  /*0160*/  FFMA R3, R2, -1.2471556332490871931e-43, RZ ;  /* 0x8000005902037823 */ /* 0x000fc800000000ff */
[----:B------:R-:W-:-:S04]  /*0170*/  FFMA R4, R3, -R5, -1.2471556332490871931e-43 ;  /* 0x8000005903047423 */ /* 0x000fc80000000805 */
[----:B------:R-:W-:Y:S01]  /*0180*/  FFMA R2, R2, R4, R3 ;  /* 0x0000000402027223 */ /* 0x000fe20000000003 */
[----:B-1----:R-:W-:Y:S06]  /*0190*/  @!P0 BRA `(.L_x_1) ;  /* 0x0000000000108947 */ /* 0x002fec0003800000 */
[----:B------:R-:W0:Y:S01]  /*01a0*/  LDC R3, c[0x0][0x390] ;  /* 0x0000e400ff037b82 */ /* 0x000e220000000800 */
[----:B------:R-:W-:Y:S01]  /*01b0*/  HFMA2 R2, -RZ, RZ, -0.0 , 5.304813385009765625e-06 ;  /* 0x80000059ff027431 */ /* 0x000fe200000001ff */
[----:B------:R-:W-:-:S07]  /*01c0*/  MOV R8, 0x1e0 ;  /* 0x000001e000087802 */ /* 0x000fce0000000f00 */
[----:B0-----:R-:W-:Y:S05]  /*01d0*/  CALL.REL.NOINC `($__internal_0_$__cuda_sm3x_div_rn_noftz_f32_slowpath) ;  /* 0x0000000800d87944 */ /* 0x001fea0003c00000 */
.L_x_1:
[----:B------:R-:W-:Y:S01]  /*01e0*/  FMUL R2, R2, 0.020017772912979125977 ;  /* 0x3ca3fc5002027820 */ /* 0x000fe20000400000 */
[----:B------:R-:W-:Y:S01]  /*01f0*/  IMAD.MOV.U32 R4, RZ, RZ, 0x42fc0000 ;  /* 0x42fc0000ff047424 */ /* 0x000fe200078e00ff */
[----:B------:R-:W0:Y:S01]  /*0200*/  LDCU UR4, c[0x0][0x380] ;  /* 0x00007000ff0477ac */ /* 0x000e220008000800 */
[----:B------:R-:W-:Y:S02]  /*0210*/  IMAD.MOV.U32 R10, RZ, RZ, 0x363d0ada ;  /* 0x363d0adaff0a7424 */ /* 0x000fe400078e00ff */
[C---:B------:R-:W-:Y:S01]  /*0220*/  FMUL R3, |R2|.reuse, 1.4426950216293334961 ;  /* 0x3fb8aa3b02037820 */ /* 0x040fe20000400200 */
[----:B------:R-:W-:-:S04]  /*0230*/  FMUL R9, R2, R2 ;  /* 0x0000000202097220 */ /* 0x000fc80000400000 */
[C---:B------:R-:W-:Y:S01]  /*0240*/  FFMA R10, R9.reuse, R10, 0.00019836159481201320887 ;  /* 0x394fff49090a7423 */ /* 0x040fe2000000000a */
[----:B------:R-:W1:Y:S03]  /*0250*/  FRND.TRUNC R3, R3 ;  /* 0x0000000300037307 */ /* 0x000e66000020d000 */
[----:B------:R-:W-:-:S04]  /*0260*/  FFMA R10, R9, R10, 0.0083333496004343032837 ;  /* 0x3c08889a090a7423 */ /* 0x000fc8000000000a */
[----:B------:R-:W-:-:S04]  /*0270*/  FFMA R10, R9, R10, 0.16666667163372039795 ;  /* 0x3e2aaaab090a7423 */ /* 0x000fc8000000000a */
[----:B------:R-:W-:Y:S01]  /*0280*/  FMUL R9, R9, R10 ;  /* 0x0000000a09097220 */ /* 0x000fe20000400000 */
[----:B-1----:R-:W-:Y:S02]  /*0290*/  FSETP.GT.AND P0, PT, |R3|, 126, PT ;  /* 0x42fc00000300780b */ /* 0x002fe40003f04200 */
[----:B------:R-:W-:-:S04]  /*02a0*/  LOP3.LUT R4, R4, 0x80000000, R3, 0xb8, !PT ;  /* 0x8000000004047812 */ /* 0x000fc800078eb803 */
[----:B------:R-:W-:Y:S02]  /*02b0*/  FSEL R5, R4, R3, P0 ;  /* 0x0000000304057208 */ /* 0x000fe40000000000 */
[----:B------:R-:W-:-:S03]  /*02c0*/  FSETP.GE.AND P0, PT, |R2|, 1, PT ;  /* 0x3f8000000200780b */ /* 0x000fc60003f06200 */
[----:B------:R-:W-:-:S04]  /*02d0*/  FFMA R4, R5, -0.69314718246459960938, |R2| ;  /* 0xbf31721805047823 */ /* 0x000fc80000000402 */
[C---:B------:R-:W-:Y:S01]  /*02e0*/  FFMA R4, R5.reuse, 1.9046542121259335545e-09, R4 ;  /* 0x3102e30805047823 */ /* 0x040fe20000000004 */
[----:B------:R-:W-:-:S03]  /*02f0*/  FADD R5, R5, 12583037 ;  /* 0x4b40007d05057421 */ /* 0x000fc60000000000 */
[----:B------:R-:W-:Y:S02]  /*0300*/  FMUL R4, R4, 1.4426950216293334961 ;  /* 0x3fb8aa3b04047820 */ /* 0x000fe40000400000 */
[----:B------:R-:W-:-:S04]  /*0310*/  SHF.L.U32 R5, R5, 0x17, RZ ;  /* 0x0000001705057819 */ /* 0x000fc800000006ff */
[----:B------:R-:W1:Y:S02]  /*0320*/  MUFU.EX2 R4, R4 ;  /* 0x0000000400047308 */ /* 0x000e640000000800 */
[----:B-1----:R-:W-:-:S06]  /*0330*/  FMUL R5, R5, R4 ;  /* 0x0000000405057220 */ /* 0x002fcc0000400000 */
[----:B------:R-:W1:Y:S02]  /*0340*/  MUFU.RCP R8, R5 ;  /* 0x0000000500087308 */ /* 0x000e640000001000 */
[----:B-1----:R-:W-:-:S04]  /*0350*/  FMUL.FTZ R8, R8, -0.125 ;  /* 0xbe00000008087820 */ /* 0x002fc80000410000 */
[----:B------:R-:W-:-:S05]  /*0360*/  FFMA R3, R5, 2, R8 ;  /* 0x4000000005037823 */ /* 0x000fca0000000008 */
[--C-:B------:R-:W-:Y:S01]  /*0370*/  LOP3.LUT R3, R3, 0x80000000, R2.reuse, 0xb8, !PT ;  /* 0x8000000003037812 */ /* 0x100fe200078eb802 */
[----:B------:R-:W-:-:S05]  /*0380*/  @!P0 FFMA R3, R2, R9, R2 ;  /* 0x0000000902038223 */ /* 0x000fca0000000002 */
[----:B0-----:R-:W-:-:S13]  /*0390*/  FSETP.GE.AND P0, PT, R3, UR4, PT ;  /* 0x0000000403007c0b */ /* 0x001fda000bf06000 */
[----:B------:R-:W-:Y:S05]  /*03a0*/  @!P0 BRA `(.L_x_0) ;  /* 0x00000008003c8947 */ /* 0x000fea0003800000 */
[----:B------:R-:W0:Y:S01]  /*03b0*/  LDC R8, c[0x0][0x394] ;  /* 0x0000e500ff087b82 */ /* 0x000e220000000800 */
[----:B------:R-:W-:Y:S01]  /*03c0*/  MOV R3, 0x7f800000 ;  /* 0x7f80000000037802 */ /* 0x000fe20000000f00 */
[----:B------:R-:W-:-:S04]  /*03d0*/  IMAD.MOV.U32 R2, RZ, RZ, 0x52 ;  /* 0x00000052ff027424 */ /* 0x000fc800078e00ff */
[----:B------:R-:W-:-:S04]  /*03e0*/  FFMA R2, -R3, R2, 1 ;  /* 0x3f80000003027423 */ /* 0x000fc80000000102 */
[----:B------:R-:W-:Y:S01]  /*03f0*/  FFMA R2, R2, -R3, -INF ;  /* 0xff80000002027423 */ /* 0x000fe20000000803 */
[----:B0-----:R-:W0:Y:S03]  /*0400*/  FCHK P0, R8, -1.1490647407463499982e-43 ;  /* 0x8000005208007902 */ /* 0x001e260000000000 */
[----:B------:R-:W-:-:S04]  /*0410*/  FFMA R3, R2, R8, RZ ;  /* 0x0000000802037223 */ /* 0x000fc800000000ff */
[----:B------:R-:W-:-:S04]  /*0420*/  FFMA R4, R3, 1.1490647407463499982e-43, R8 ;  /* 0x0000005203047823 */ /* 0x000fc80000000008 */
[----:B------:R-:W-:Y:S01]  /*0430*/  FFMA R4, R2, R4, R3 ;  /* 0x0000000402047223 */ /* 0x000fe20000000003 */
[----:B0-----:R-:W-:Y:S06]  /*0440*/  @!P0 BRA `(.L_x_2) ;  /* 0x0000000000148947 */ /* 0x001fec0003800000 */
[----:B------:R-:W0:Y:S01]  /*0450*/  LDC R2, c[0x0][0x394] ;  /* 0x0000e500ff027b82 */ /* 0x000e220000000800 */
[----:B------:R-:W-:Y:S01]  /*0460*/  HFMA2 R3, -RZ, RZ, -0.0 , 4.88758087158203125e-06 ;  /* 0x80000052ff037431 */ /* 0x000fe200000001ff */
[----:B------:R-:W-:-:S07]  /*0470*/  MOV R8, 0x490 ;  /* 0x0000049000087802 */ /* 0x000fce0000000f00 */
[----:B0-----:R-:W-:Y:S05]  /*0480*/  CALL.REL.NOINC `($__internal_0_$__cuda_sm3x_div_rn_noftz_f32_slowpath) ;  /* 0x00000008002c7944 */ /* 0x001fea0003c00000 */
[----:B------:R-:W-:-:S07]  /*0490*/  IMAD.MOV.U32 R4, RZ, RZ, R2 ;  /* 0x000000ffff047224 */ /* 0x000fce00078e0002 */
.L_x_2:
[----:B------:R-:W0:Y:S08]  /*04a0*/  LDC.64 R8, c[0x0][0x398] ;  /* 0x0000e600ff087b82 */ /* 0x000e300000000a00 */
[----:B------:R-:W1:Y:S01]  /*04b0*/  LDC R2, c[0x0][0x3a0] ;  /* 0x0000e800ff027b82 */ /* 0x000e620000000800 */
[----:B0-----:R-:W-:-:S04]  /*04c0*/  FADD R3, R8, -1.5642999506808743344e-17 ;  /* 0xa39047fd08037421 */ /* 0x001fc80000000000 */
[----:B------:R-:W-:Y:S01]  /*04d0*/  FADD R4, R3, R4 ;  /* 0x0000000403047221 */ /* 0x000fe20000000000 */
[----:B-1----:R-:W-:-:S04]  /*04e0*/  FADD R2, -R2, 1.30139996160000000000e+10 ;  /* 0x5041ec7802027421 */ /* 0x002fc80000000100 */
[----:B------:R-:W-:-:S05]  /*04f0*/  FADD R5, R2, R9 ;  /* 0x0000000902057221 */ /* 0x000fca0000000000 */
[----:B------:R-:W-:-:S04]  /*0500*/  FSETP.GT.AND P2, PT, |R4|, |R5|, PT ;  /* 0x400000050400720b */ /* 0x000fc80003f44200 */
[----:B------:R-:W-:Y:S02]  /*0510*/  FSEL R3, |R4|, |R5|, P2 ;  /* 0x4000000504037208 */ /* 0x000fe40001000200 */
[----:B------:R-:W-:Y:S02]  /*0520*/  FSEL R2, |R5|, |R4|, P2 ;  /* 0x4000000405027208 */ /* 0x000fe40001000200 */
[----:B------:R-:W0:Y:S08]  /*0530*/  MUFU.RCP R8, R3 ;  /* 0x0000000300087308 */ /* 0x000e300000001000 */
[----:B------:R-:W1:Y:S01]  /*0540*/  FCHK P0, R2, R3 ;  /* 0x0000000302007302 */ /* 0x000e620000000000 */
[----:B0-----:R-:W-:-:S04]  /*0550*/  FFMA R9, -R3, R8, 1 ;  /* 0x3f80000003097423 */ /* 0x001fc80000000108 */
[----:B------:R-:W-:-:S04]  /*0560*/  FFMA R9, R8, R9, R8 ;  /* 0x0000000908097223 */ /* 0x000fc80000000008 */
[----:B------:R-:W-:-:S04]  /*0570*/  FFMA R8, R2, R9, RZ ;  /* 0x0000000902087223 */ /* 0x000fc800000000ff */
[----:B------:R-:W-:-:S04]  /*0580*/  FFMA R10, -R3, R8, R2 ;  /* 0x00000008030a7223 */ /* 0x000fc80000000102 */
[----:B------:R-:W-:Y:S01]  /*0590*/  FFMA R8, R9, R10, R8 ;  /* 0x0000000a09087223 */ /* 0x000fe20000000008 */
[----:B-1----:R-:W-:Y:S06]  /*05a0*/  @!P0 BRA `(.L_x_3) ;  /* 0x00000000000c8947 */ /* 0x002fec0003800000 */
[----:B------:R-:W-:-:S07]  /*05b0*/  MOV R8, 0x5d0 ;  /* 0x000005d000087802 */ /* 0x000fce0000000f00 */
[----:B------:R-:W-:Y:S05]  /*05c0*/  CALL.REL.NOINC `($__internal_0_$__cuda_sm3x_div_rn_noftz_f32_slowpath) ;  /* 0x0000000400dc7944 */ /* 0x000fea0003c00000 */
[----:B------:R-:W-:-:S07]  /*05d0*/  MOV R8, R2 ;  /* 0x0000000200087202 */ /* 0x000fce0000000f00 */
.L_x_3:
[----:B------:R-:W-:Y:S02]  /*05e0*/  IMAD.MOV.U32 R9, RZ, RZ, 0x3b33710b ;  /* 0x3b33710bff097424 */ /* 0x000fe400078e00ff */
[----:B------:R-:W-:Y:S01]  /*05f0*/  FMUL R2, R8, R8 ;  /* 0x0000000808027220 */ /* 0x000fe20000400000 */
[----:B------:R-:W-:Y:S01]  /*0600*/  HFMA2 R10, -RZ, RZ, 1.857421875, -1409 ;  /* 0x3f6ee581ff0a7431 */ /* 0x000fe200000001ff */
[C---:B------:R-:W-:Y:S02]  /*0610*/  ISETP.GE.AND P0, PT, R5.reuse, RZ, PT ;  /* 0x000000ff0500720c */ /* 0x040fe40003f06270 */
[----:B------:R-:W-:Y:S01]  /*0620*/  FFMA R9, R2, R9, -0.015681877732276916504 ;  /* 0xbc80774802097423 */ /* 0x000fe20000000009 */
[----:B------:R-:W-:Y:S01]  /*0630*/  FSETP.NEU.AND P3, PT, |R5|, |R4|, PT ;  /* 0x400000040500720b */ /* 0x000fe20003f6d200 */
[----:B------:R-:W-:Y:S01]  /*0640*/  FADD R5, |R4|, |R5| ;  /* 0x4000000504057221 */ /* 0x000fe20000000200 */
[----:B------:R-:W-:Y:S01]  /*0650*/  FSETP.NEU.AND P1, PT, R3, RZ, PT ;  /* 0x000000ff0300720b */ /* 0x000fe20003f2d000 */
[----:B------:R-:W-:-:S04]  /*0660*/  FFMA R9, R2, R9, 0.042200751602649688721 ;  /* 0x3d2cdab202097423 */ /* 0x000fc80000000009 */
[----:B------:R-:W-:-:S04]  /*0670*/  FFMA R9, R2, R9, -0.074792981147766113281 ;  /* 0xbd992d1002097423 */ /* 0x000fc80000000009 */
[----:B------:R-:W-:-:S04]  /*0680*/  FFMA R9, R2, R9, 0.10640415549278259277 ;  /* 0x3dd9ea6c02097423 */ /* 0x000fc80000000009 */
[----:B------:R-:W-:-:S04]  /*0690*/  FFMA R9, R2, R9, -0.14207722246646881104 ;  /* 0xbe117cb102097423 */ /* 0x000fc80000000009 */
[----:B------:R-:W-:-:S04]  /*06a0*/  FFMA R9, R2, R9, 0.19993925094604492188 ;  /* 0x3e4cbce002097423 */ /* 0x000fc80000000009 */
[----:B------:R-:W-:-:S04]  /*06b0*/  FFMA R9, R2, R9, -0.33333197236061096191 ;  /* 0xbeaaaa7d02097423 */ /* 0x000fc80000000009 */
[----:B------:R-:W-:-:S04]  /*06c0*/  FMUL R9, R2, R9 ;  /* 0x0000000902097220 */ /* 0x000fc80000400000 */
[----:B------:R-:W-:Y:S01]  /*06d0*/  FFMA R9, R9, R8, R8 ;  /* 0x0000000809097223 */ /* 0x000fe20000000008 */
[----:B------:R-:W-:-:S03]  /*06e0*/  FSEL R8, R10, 1.8663789033889770508, P2 ;  /* 0x3feee5810a087808 */ /* 0x000fc60001000000 */
[----:B------:R-:W-:-:S05]  /*06f0*/  FFMA R2, R10, 1.6832555532455444336, -R9 ;  /* 0x3fd774eb0a027823 */ /* 0x000fca0000000809 */
[-C--:B------:R-:W-:Y:S01]  /*0700*/  FSEL R11, R2, R9.reuse, P2 ;  /* 0x00000009020b7208 */ /* 0x080fe20001000000 */
[----:B------:R-:W-:Y:S01]  /*0710*/  IMAD.MOV.U32 R2, RZ, RZ, 0x4016cbe4 ;  /* 0x4016cbe4ff027424 */ /* 0x000fe200078e00ff */
[----:B------:R-:W-:-:S05]  /*0720*/  FSEL R9, R9, -R9, P2 ;  /* 0x8000000909097208 */ /* 0x000fca0001000000 */
[----:B------:R-:W-:Y:S01]  /*0730*/  @!P0 FFMA R11, R8, 1.6832555532455444336, R9 ;  /* 0x3fd774eb080b8823 */ /* 0x000fe20000000009 */
[----:B------:R-:W-:Y:S02]  /*0740*/  @!P3 FSEL R11, R2, 0.78539818525314331055, !P0 ;  /* 0x3f490fdb020bb808 */ /* 0x000fe40004000000 */
[----:B------:R-:W-:Y:S02]  /*0750*/  @!P1 FSEL R11, RZ, 3.1415927410125732422, P0 ;  /* 0x40490fdbff0b9808 */ /* 0x000fe40000000000 */
[----:B------:R-:W-:Y:S02]  /*0760*/  FSETP.NAN.AND P0, PT, R5, R5, PT ;  /* 0x000000050500720b */ /* 0x000fe40003f08000 */
[----:B------:R-:W-:-:S04]  /*0770*/  LOP3.LUT R4, R11, 0x80000000, R4, 0xb8, !PT ;  /* 0x800000000b047812 */ /* 0x000fc800078eb804 */
[----:B------:R-:W-:-:S04]  /*0780*/  FSEL R4, R5, R4, P0 ;  /* 0x0000000405047208 */ /* 0x000fc80000000000 */
[C---:B------:R-:W-:Y:S02]  /*0790*/  FMNMX.NAN R9, |R4|.reuse, 1.5105997445421528025e-42, !PT ;  /* 0x0000043604097809 */ /* 0x040fe40007820200 */
[C---:B------:R-:W-:Y:S02]  /*07a0*/  FMNMX R2, |R4|.reuse, 1.5105997445421528025e-42, PT ;  /* 0x0000043604027809 */ /* 0x040fe40003800200 */
[----:B------:R-:W0:Y:S01]  /*07b0*/  MUFU.RCP R3, R9 ;  /* 0x0000000900037308 */ /* 0x000e220000001000 */
[----:B------:R-:W-:-:S07]  /*07c0*/  FSETP.GEU.AND P2, PT, |R4|, 1.5105997445421528025e-42, PT ;  /* 0x000004360400780b */ /* 0x000fce0003f4e200 */
[----:B------:R-:W1:Y:S01]  /*07d0*/  FCHK P0, R2, R9 ;  /* 0x0000000902007302 */ /* 0x000e620000000000 */
[----:B0-----:R-:W-:-:S04]  /*07e0*/  FFMA R8, -R9, R3, 1 ;  /* 0x3f80000009087423 */ /* 0x001fc80000000103 */
[----:B------:R-:W-:-:S04]  /*07f0*/  FFMA R3, R3, R8, R3 ;  /* 0x0000000803037223 */ /* 0x000fc80000000003 */
[----:B------:R-:W-:-:S04]  /*0800*/  FFMA R8, R2, R3, RZ ;  /* 0x0000000302087223 */ /* 0x000fc800000000ff */
[----:B------:R-:W-:-:S04]  /*0810*/  FFMA R5, -R9, R8, R2 ;  /* 0x0000000809057223 */ /* 0x000fc80000000102 */
[----:B------:R-:W-:Y:S01]  /*0820*/  FFMA R3, R3, R5, R8 ;  /* 0x0000000503037223 */ /* 0x000fe20000000008 */
[----:B-1----:R-:W-:Y:S06]  /*0830*/  @!P0 BRA `(.L_x_4) ;  /* 0x0000000000108947 */ /* 0x002fec0003800000 */
[----:B------:R-:W-:Y:S02]  /*0840*/  MOV R3, R9 ;  /* 0x0000000900037202 */ /* 0x000fe40000000f00 */
[----:B------:R-:W-:-:S07]  /*0850*/  MOV R8, 0x870 ;  /* 0x0000087000087802 */ /* 0x000fce0000000f00 */
[----:B------:R-:W-:Y:S05]  /*0860*/  CALL.REL.NOINC `($__internal_0_$__cuda_sm3x_div_rn_noftz_f32_slowpath) ;  /* 0x0000000400347944 */ /* 0x000fea0003c00000 */
[----:B------:R-:W-:-:S07]  /*0870*/  IMAD.MOV.U32 R3, RZ, RZ, R2 ;  /* 0x000000ffff037224 */ /* 0x000fce00078e0002 */
.L_x_4:
[----:B------:R-:W-:Y:S01]  /*0880*/  MOV R5, 0x3b33710b ;  /* 0x3b33710b00057802 */ /* 0x000fe20000000f00 */
[----:B------:R-:W-:Y:S01]  /*0890*/  FMUL R2, R3, R3 ;  /* 0x0000000303027220 */ /* 0x000fe20000400000 */
[C---:B------:R-:W-:Y:S01]  /*08a0*/  ISETP.GE.AND P1, PT, R4.reuse, RZ, PT ;  /* 0x000000ff0400720c */ /* 0x040fe20003f26270 */
[----:B------:R-:W-:Y:S01]  /*08b0*/  FADD R9, |R4|, 1.5105997445421528025e-42 ;  /* 0x0000043604097421 */ /* 0x000fe20000000200 */
[----:B------:R-:W0:Y:S01]  /*08c0*/  LDCU UR4, c[0x0][0x380] ;  /* 0x00007000ff0477ac */ /* 0x000e220008000800 */
[C---:B------:R-:W-:Y:S01]  /*08d0*/  FFMA R5, R2.reuse, R5, -0.015681877732276916504 ;  /* 0xbc80774802057423 */ /* 0x040fe20000000005 */
[----:B------:R-:W-:Y:S02]  /*08e0*/  MOV R8, 0x4016cbe4 ;  /* 0x4016cbe400087802 */ /* 0x000fe40000000f00 */
[----:B------:R-:W-:Y:S01]  /*08f0*/  FSETP.NAN.AND P0, PT, R9, R9, PT ;  /* 0x000000090900720b */ /* 0x000fe20003f08000 */
[----:B------:R-:W-:-:S04]  /*0900*/  FFMA R5, R2, R5, 0.042200751602649688721 ;  /* 0x3d2cdab202057423 */ /* 0x000fc80000000005 */
[----:B------:R-:W-:-:S04]  /*0910*/  FFMA R5, R2, R5, -0.074792981147766113281 ;  /* 0xbd992d1002057423 */ /* 0x000fc80000000005 */
[----:B------:R-:W-:-:S04]  /*0920*/  FFMA R5, R2, R5, 0.10640415549278259277 ;  /* 0x3dd9ea6c02057423 */ /* 0x000fc80000000005 */
[----:B------:R-:W-:-:S04]  /*0930*/  FFMA R5, R2, R5, -0.14207722246646881104 ;  /* 0xbe117cb102057423 */ /* 0x000fc80000000005 */
[----:B------:R-:W-:-:S04]  /*0940*/  FFMA R5, R2, R5, 0.19993925094604492188 ;  /* 0x3e4cbce002057423 */ /* 0x000fc80000000005 */
[----:B------:R-:W-:-:S04]  /*0950*/  FFMA R5, R2, R5, -0.33333197236061096191 ;  /* 0xbeaaaa7d02057423 */ /* 0x000fc80000000005 */
[----:B------:R-:W-:Y:S01]  /*0960*/  FMUL R2, R2, R5 ;  /* 0x0000000502027220 */ /* 0x000fe20000400000 */
[----:B------:R-:W-:-:S03]  /*0970*/  IMAD.MOV.U32 R5, RZ, RZ, 0x3f6ee581 ;  /* 0x3f6ee581ff057424 */ /* 0x000fc600078e00ff */
[----:B------:R-:W-:-:S04]  /*0980*/  FFMA R2, R2, R3, R3 ;  /* 0x0000000302027223 */ /* 0x000fc80000000003 */
[C---:B------:R-:W-:Y:S01]  /*0990*/  FFMA R3, R5.reuse, 1.6832555532455444336, -R2 ;  /* 0x3fd774eb05037823 */ /* 0x040fe20000000802 */
[----:B------:R-:W-:-:S04]  /*09a0*/  FSEL R5, R5, 1.8663789033889770508, !P2 ;  /* 0x3feee58105057808 */ /* 0x000fc80005000000 */
[-C--:B------:R-:W-:Y:S02]  /*09b0*/  FSEL R3, R3, R2.reuse, !P2 ;  /* 0x0000000203037208 */ /* 0x080fe40005000000 */
[----:B------:R-:W-:Y:S02]  /*09c0*/  FSEL R2, R2, -R2, !P2 ;  /* 0x8000000202027208 */ /* 0x000fe40005000000 */
[----:B------:R-:W-:-:S03]  /*09d0*/  FSETP.NEU.AND P2, PT, |R4|, 1.5105997445421528025e-42, PT ;  /* 0x000004360400780b */ /* 0x000fc60003f4d200 */
[----:B------:R-:W-:Y:S01]  /*09e0*/  @!P1 FFMA R3, R5, 1.6832555532455444336, R2 ;  /* 0x3fd774eb05039823 */ /* 0x000fe20000000002 */
[----:B------:R-:W-:-:S04]  /*09f0*/  FSEL R2, R8, 0.78539818525314331055, !P1 ;  /* 0x3f490fdb08027808 */ /* 0x000fc80004800000 */
[----:B------:R-:W-:-:S04]  /*0a00*/  @!P0 FSEL R9, R2, |R3|, !P2 ;  /* 0x4000000302098208 */ /* 0x000fc80005000000 */
[----:B0-----:R-:W-:-:S13]  /*0a10*/  FSETP.GEU.AND P0, PT, R9, UR4, PT ;  /* 0x0000000409007c0b */ /* 0x001fda000bf0e000 */
[----:B------:R-:W-:Y:S05]  /*0a20*/  @P0 BRA `(.L_x_0) ;  /* 0x00000000009c0947 */ /* 0x000fea0003800000 */
[----:B------:R-:W0:Y:S01]  /*0a30*/  LDC R3, c[0x0][0x3a4] ;  /* 0x0000e900ff037b82 */ /* 0x000e220000000800 */
[----:B------:R-:W-:Y:S02]  /*0a40*/  UMOV UR4, 0x7baa56c0 ;  /* 0x7baa56c000047882 */ /* 0x000fe40000000000 */
[----:B------:R-:W-:Y:S02]  /*0a50*/  IMAD.U32 R2, RZ, RZ, UR4 ;  /* 0x00000004ff027e24 */ /* 0x000fe4000f8e00ff */
[----:B0-----:R-:W-:-:S04]  /*0a60*/  FFMA R3, RZ, -R3, -1.1814347352722532725e-41 ;  /* 0x800020efff037423 */ /* 0x001fc80000000803 */
[----:B------:R-:W0:Y:S08]  /*0a70*/  MUFU.RCP R0, R3 ;  /* 0x0000000300007308 */ /* 0x000e300000001000 */
[----:B------:R-:W1:Y:S01]  /*0a80*/  FCHK P0, R2, R3 ;  /* 0x0000000302007302 */ /* 0x000e620000000000 */
[----:B0-----:R-:W-:-:S04]  /*0a90*/  FFMA R5, -R3, R0, 1 ;  /* 0x3f80000003057423 */ /* 0x001fc80000000100 */
[----:B------:R-:W-:-:S04]  /*0aa0*/  FFMA R0, R0, R5, R0 ;  /* 0x0000000500007223 */ /* 0x000fc80000000000 */
[----:B------:R-:W-:-:S04]  /*0ab0*/  FFMA R4, R0, 1.76889992996807495852e+36, RZ ;  /* 0x7baa56c000047823 */ /* 0x000fc800000000ff */
[----:B------:R-:W-:-:S04]  /*0ac0*/  FFMA R5, -R3, R4, 1.76889992996807495852e+36 ;  /* 0x7baa56c003057423 */ /* 0x000fc80000000104 */
[----:B------:R-:W-:Y:S01]  /*0ad0*/  FFMA R4, R0, R5, R4 ;  /* 0x0000000500047223 */ /* 0x000fe20000000004 */
[----:B-1----:R-:W-:Y:S06]  /*0ae0*/  @!P0 BRA `(.L_x_5) ;  /* 0x0000000000108947 */ /* 0x002fec0003800000 */
[----:B------:R-:W-:Y:S01]  /*0af0*/  HFMA2 R2, -RZ, RZ, 62784, 108 ;  /* 0x7baa56c0ff027431 */ /* 0x000fe200000001ff */
[----:B------:R-:W-:-:S07]  /*0b00*/  MOV R8, 0xb20 ;  /* 0x00000b2000087802 */ /* 0x000fce0000000f00 */
[----:B------:R-:W-:Y:S05]  /*0b10*/  CALL.REL.NOINC `($__internal_0_$__cuda_sm3x_div_rn_noftz_f32_slowpath) ;  /* 0x0000000000887944 */ /* 0x000fea0003c00000 */
[----:B------:R-:W-:-:S07]  /*0b20*/  IMAD.MOV.U32 R4, RZ, RZ, R2 ;  /* 0x000000ffff047224 */ /* 0x000fce00078e0002 */
.L_x_5:
[----:B------:R-:W0:Y:S01]  /*0b30*/  LDC R8, c[0x0][0x3a8] ;  /* 0x0000ea00ff087b82 */ /* 0x000e220000000800 */
[----:B------:R-:W-:Y:S01]  /*0b40*/  UMOV UR4, 0x287e52a ;  /* 0x0287e52a00047882 */ /* 0x000fe20000000000 */
[----:B------:R-:W-:Y:S01]  /*0b50*/  FADD R5, RZ, R4 ;  /* 0x00000004ff057221 */ /* 0x000fe20000000000 */
[----:B------:R-:W-:Y:S01]  /*0b60*/  MOV R9, UR4 ;  /* 0x0000000400097c02 */ /* 0x000fe20008000f00 */
[----:B0-----:R-:W0:Y:S08]  /*0b70*/  MUFU.RCP R0, R8 ;  /* 0x0000000800007308 */ /* 0x001e300000001000 */
[----:B------:R-:W1:Y:S01]  /*0b80*/  FCHK P0, R9, R8 ;  /* 0x0000000809007302 */ /* 0x000e620000000000 */
[----:B0-----:R-:W-:-:S04]  /*0b90*/  FFMA R3, R0, -R8, 1 ;  /* 0x3f80000000037423 */ /* 0x001fc80000000808 */
[----:B------:R-:W-:-:S04]  /*0ba0*/  FFMA R0, R0, R3, R0 ;  /* 0x0000000300007223 */ /* 0x000fc80000000000 */
[----:B------:R-:W-:-:S04]  /*0bb0*/  FFMA R3, R0, 1.9968000891259029246e-37, RZ ;  /* 0x0287e52a00037823 */ /* 0x000fc800000000ff */
[----:B------:R-:W-:-:S04]  /*0bc0*/  FFMA R2, R3, -R8, 1.9968000891259029246e-37 ;  /* 0x0287e52a03027423 */ /* 0x000fc80000000808 */
[----:B------:R-:W-:Y:S01]  /*0bd0*/  FFMA R3, R0, R2, R3 ;  /* 0x0000000200037223 */ /* 0x000fe20000000003 */
[----:B-1----:R-:W-:Y:S06]  /*0be0*/  @!P0 BRA `(.L_x_6) ;  /* 0x0000000000148947 */ /* 0x002fec0003800000 */
[----:B------:R-:W0:Y:S01]  /*0bf0*/  LDC R3, c[0x0][0x3a8] ;  /* 0x0000ea00ff037b82 */ /* 0x000e220000000800 */
[----:B------:R-:W-:Y:S01]  /*0c00*/  IMAD.MOV.U32 R2, RZ, RZ, 0x287e52a ;  /* 0x0287e52aff027424 */ /* 0x000fe200078e00ff */
[----:B------:R-:W-:-:S07]  /*0c10*/  MOV R8, 0xc30 ;  /* 0x00000c3000087802 */ /* 0x000fce0000000f00 */
[----:B0-----:R-:W-:Y:S05]  /*0c20*/  CALL.REL.NOINC `($__internal_0_$__cuda_sm3x_div_rn_noftz_f32_slowpath) ;  /* 0x0000000000447944 */ /* 0x001fea0003c00000 */
[----:B------:R-:W-:-:S07]  /*0c30*/  MOV R3, R2 ;  /* 0x0000000200037202 */ /* 0x000fce0000000f00 */
.L_x_6:
[----:B------:R-:W0:Y:S01]  /*0c40*/  LDC.64 R8, c[0x0][0x3b0] ;  /* 0x0000ec00ff087b82 */ /* 0x000e220000000a00 */
[----:B------:R-:W0:Y:S01]  /*0c50*/  LDCU UR4, c[0x0][0x3ac] ;  /* 0x00007580ff0477ac */ /* 0x000e220008000800 */
[----:B------:R-:W-:Y:S01]  /*0c60*/  FSETP.NEU.AND P0, PT, R4, R3, PT ;  /* 0x000000030400720b */ /* 0x000fe20003f0d000 */
[----:B0-----:R-:W-:-:S12]  /*0c70*/  FFMA R0, -R8, R9, UR4 ;  /* 0x0000000408007e23 */ /* 0x001fd80008000109 */
[----:B------:R-:W-:-:S04]  /*0c80*/  @!P0 FADD R5, R5, R0 ;  /* 0x0000000005058221 */ /* 0x000fc80000000000 */
[----:B------:R-:W-:-:S07]  /*0c90*/  IMAD.MOV.U32 R0, RZ, RZ, R5 ;  /* 0x000000ffff007224 */ /* 0x000fce00078e0005 */
.L_x_0:
[----:B------:R-:W0:Y:S01]  /*0ca0*/  F2F.F64.F32 R2, R0 ;  /* 0x0000000000027310 */ /* 0x000e220000201800 */
[----:B------:R-:W-:Y:S01]  /*0cb0*/  MOV R8, 0x0 ;  /* 0x0000000000087802 */ /* 0x000fe20000000f00 */
[----:B------:R-:W1:Y:S05]  /*0cc0*/  LDCU.64 UR4, c[0x4][0x8] ;  /* 0x01000100ff0477ac */ /* 0x000e6a0008000a00 */
[----:B------:R-:W2:Y:S01]  /*0cd0*/  LDC.64 R8, c[0x4][R8] ;  /* 0x0100000008087b82 */ /* 0x000ea20000000a00 */
[----:B0-----:R0:W-:Y:S01]  /*0ce0*/  STL.64 [R1], R2 ;  /* 0x0000000201007387 */ /* 0x0011e20000100a00 */
[----:B-1----:R-:W-:Y:S01]  /*0cf0*/  MOV R4, UR4 ;  /* 0x0000000400047c02 */ /* 0x002fe20008000f00 */
[----:B------:R-:W-:-:S07]  /*0d00*/  IMAD.U32 R5, RZ, RZ, UR5 ;  /* 0x00000005ff057e24 */ /* 0x000fce000f8e00ff */
[----:B------:R-:W-:-:S07]  /*0d10*/  LEPC R20, `(.L_x_7) ;  /* 0x000000001014794e */ /* 0x000fce0000000000 */
[----:B0-2---:R-:W-:Y:S05]  /*0d20*/  CALL.ABS.NOINC R8 ;  /* 0x0000000008007343 */ /* 0x005fea0003c00000 */
.L_x_7:
[----:B------:R-:W-:Y:S05]  /*0d30*/  EXIT ;  /* 0x000000000000794d */ /* 0x000fea0003800000 */
        .weak           $__internal_0_$__cuda_sm3x_div_rn_noftz_f32_slowpath
        .type           $__internal_0_$__cuda_sm3x_div_rn_noftz_f32_slowpath,@function
        .size           $__internal_0_$__cuda_sm3x_div_rn_noftz_f32_slowpath,(.L_x_17 - $__internal_0_$__cuda_sm3x_div_rn_noftz_f32_slowpath)
$__internal_0_$__cuda_sm3x_div_rn_noftz_f32_slowpath:
[--C-:B------:R-:W-:Y:S01]  /*0d40*/  SHF.R.U32.HI R10, RZ, 0x17, R3.reuse ;  /* 0x00000017ff0a7819 */ /* 0x100fe20000011603 */
[----:B------:R-:W-:Y:S01]  /*0d50*/  IMAD.MOV.U32 R11, RZ, RZ, R3 ;  /* 0x000000ffff0b7224 */ /* 0x000fe200078e0003 */
[----:B------:R-:W-:Y:S02]  /*0d60*/  SHF.R.U32.HI R9, RZ, 0x17, R2 ;  /* 0x00000017ff097819 */ /* 0x000fe40000011602 */
[----:B------:R-:W-:Y:S02]  /*0d70*/  LOP3.LUT R10, R10, 0xff, RZ, 0xc0, !PT ;  /* 0x000000ff0a0a7812 */ /* 0x000fe400078ec0ff */
[----:B------:R-:W-:Y:S02]  /*0d80*/  LOP3.LUT R13, R9, 0xff, RZ, 0xc0, !PT ;  /* 0x000000ff090d7812 */ /* 0x000fe400078ec0ff */
[----:B------:R-:W-:Y:S02]  /*0d90*/  IADD3 R14, PT, PT, R10, -0x1, RZ ;  /* 0xffffffff0a0e7810 */ /* 0x000fe40007ffe0ff */
[----:B------:R-:W-:-:S02]  /*0da0*/  IADD3 R12, PT, PT, R13, -0x1, RZ ;  /* 0xffffffff0d0c7810 */ /* 0x000fc40007ffe0ff */
[----:B------:R-:W-:-:S04]  /*0db0*/  ISETP.GT.U32.AND P0, PT, R14, 0xfd, PT ;  /* 0x000000fd0e00780c */ /* 0x000fc80003f04070 */
[----:B------:R-:W-:-:S13]  /*0dc0*/  ISETP.GT.U32.OR P0, PT, R12, 0xfd, P0 ;  /* 0x000000fd0c00780c */ /* 0x000fda0000704470 */
[----:B------:R-:W-:Y:S01]  /*0dd0*/  @!P0 MOV R9, RZ ;  /* 0x000000ff00098202 */ /* 0x000fe20000000f00 */
[----:B------:R-:W-:Y:S06]  /*0de0*/  @!P0 BRA `(.L_x_8) ;  /* 0x00000000005c8947 */ /* 0x000fec0003800000 */
[----:B------:R-:W-:Y:S02]  /*0df0*/  FSETP.GTU.FTZ.AND P0, PT, |R2|, +INF , PT ;  /* 0x7f8000000200780b */ /* 0x000fe40003f1c200 */
[----:B------:R-:W-:-:S04]  /*0e00*/  FSETP.GTU.FTZ.AND P1, PT, |R3|, +INF , PT ;  /* 0x7f8000000300780b */ /* 0x000fc80003f3c200 */
[----:B------:R-:W-:-:S13]  /*0e10*/  PLOP3.LUT P0, PT, P0, P1, PT, 0xf8, 0x8f ;  /* 0x00000000008f781c */ /* 0x000fda0000703f70 */
[----:B------:R-:W-:Y:S05]  /*0e20*/  @P0 BRA `(.L_x_9) ;  /* 0x0000000400440947 */ /* 0x000fea0003800000 */
[----:B------:R-:W-:-:S13]  /*0e30*/  LOP3.LUT P0, RZ, R11, 0x7fffffff, R2, 0xc8, !PT ;  /* 0x7fffffff0bff7812 */ /* 0x000fda000780c802 */
[----:B------:R-:W-:Y:S05]  /*0e40*/  @!P0 BRA `(.L_x_10) ;  /* 0x0000000400348947 */ /* 0x000fea0003800000 */
[C---:B------:R-:W-:Y:S02]  /*0e50*/  FSETP.NEU.FTZ.AND P3, PT, |R2|.reuse, +INF , PT ;  /* 0x7f8000000200780b */ /* 0x040fe40003f7d200 */
[----:B------:R-:W-:Y:S02]  /*0e60*/  FSETP.NEU.FTZ.AND P1, PT, |R3|, +INF , PT ;  /* 0x7f8000000300780b */ /* 0x000fe40003f3d200 */
[----:B------:R-:W-:-:S11]  /*0e70*/  FSETP.NEU.FTZ.AND P0, PT, |R2|, +INF , PT ;  /* 0x7f8000000200780b */ /* 0x000fd60003f1d200 */
[----:B------:R-:W-:Y:S05]  /*0e80*/  @!P1 BRA !P3, `(.L_x_10) ;  /* 0x0000000400249947 */ /* 0x000fea0005800000 */
[----:B------:R-:W-:-:S04]  /*0e90*/  LOP3.LUT P3, RZ, R2, 0x7fffffff, RZ, 0xc0, !PT ;  /* 0x7fffffff02ff7812 */ /* 0x000fc8000786c0ff */
[----:B------:R-:W-:-:S13]  /*0ea0*/  PLOP3.LUT P1, PT, P1, P3, PT, 0x2f, 0xf2 ;  /* 0x0000000000f2781c */ /* 0x000fda0000f26577 */
[----:B------:R-:W-:Y:S05]  /*0eb0*/  @P1 BRA `(.L_x_11) ;  /* 0x0000000400101947 */ /* 0x000fea0003800000 */
[----:B------:R-:W-:-:S04]  /*0ec0*/  LOP3.LUT P1, RZ, R11, 0x7fffffff, RZ, 0xc0, !PT ;  /* 0x7fffffff0bff7812 */ /* 0x000fc8000782c0ff */
[----:B------:R-:W-:-:S13]  /*0ed0*/  PLOP3.LUT P0, PT, P0, P1, PT, 0x2f, 0xf2 ;  /* 0x0000000000f2781c */ /* 0x000fda0000702577 */
[----:B------:R-:W-:Y:S05]  /*0ee0*/  @P0 BRA `(.L_x_12) ;  /* 0x0000000000f80947 */ /* 0x000fea0003800000 */
[----:B------:R-:W-:Y:S02]  /*0ef0*/  ISETP.GE.AND P0, PT, R12, RZ, PT ;  /* 0x000000ff0c00720c */ /* 0x000fe40003f06270 */
[----:B------:R-:W-:-:S11]  /*0f00*/  ISETP.GE.AND P1, PT, R14, RZ, PT ;  /* 0x000000ff0e00720c */ /* 0x000fd60003f26270 */
[----:B------:R-:W-:Y:S01]  /*0f10*/  @P0 MOV R9, RZ ;  /* 0x000000ff00090202 */ /* 0x000fe20000000f00 */
[----:B------:R-:W-:Y:S02]  /*0f20*/  @!P0 IMAD.MOV.U32 R9, RZ, RZ, -0x40 ;  /* 0xffffffc0ff098424 */ /* 0x000fe400078e00ff */
[----:B------:R-:W-:Y:S01]  /*0f30*/  @!P0 FFMA R2, R2, 1.84467440737095516160e+19, RZ ;  /* 0x5f80000002028823 */ /* 0x000fe200000000ff */
[----:B------:R-:W-:Y:S02]  /*0f40*/  @!P1 FFMA R11, R3, 1.84467440737095516160e+19, RZ ;  /* 0x5f800000030b9823 */ /* 0x000fe400000000ff */
[----:B------:R-:W-:-:S07]  /*0f50*/  @!P1 IADD3 R9, PT, PT, R9, 0x40, RZ ;  /* 0x0000004009099810 */ /* 0x000fce0007ffe0ff */
.L_x_8:
[----:B------:R-:W-:Y:S01]  /*0f60*/  LEA R12, R10, 0xc0800000, 0x17 ;  /* 0xc08000000a0c7811 */ /* 0x000fe200078eb8ff */
[----:B------:R-:W-:-:S03]  /*0f70*/  VIADD R13, R13, 0xffffff81 ;  /* 0xffffff810d0d7836 */ /* 0x000fc60000000000 */
[----:B------:R-:W-:Y:S01]  /*0f80*/  IADD3 R12, PT, PT, -R12, R11, RZ ;  /* 0x0000000b0c0c7210 */ /* 0x000fe20007ffe1ff */
[----:B------:R-:W-:-:S03]  /*0f90*/  IMAD R2, R13, -0x800000, R2 ;  /* 0xff8000000d027824 */ /* 0x000fc600078e0202 */
[----:B------:R0:W1:Y:S01]  /*0fa0*/  MUFU.RCP R11, R12 ;  /* 0x0000000c000b7308 */ /* 0x0000620000001000 */
[----:B------:R-:W-:Y:S01]  /*0fb0*/  FADD.FTZ R15, -R12, -RZ ;  /* 0x800000ff0c0f7221 */ /* 0x000fe20000010100 */
[----:B0-----:R-:W-:-:S04]  /*0fc0*/  IADD3 R12, PT, PT, R13, 0x7f, -R10 ;  /* 0x0000007f0d0c7810 */ /* 0x001fc80007ffe80a */
[----:B------:R-:W-:Y:S01]  /*0fd0*/  IADD3 R9, PT, PT, R12, R9, RZ ;  /* 0x000000090c097210 */ /* 0x000fe20007ffe0ff */
[----:B-1----:R-:W-:-:S04]  /*0fe0*/  FFMA R14, R11, R15, 1 ;  /* 0x3f8000000b0e7423 */ /* 0x002fc8000000000f */
[----:B------:R-:W-:-:S04]  /*0ff0*/  FFMA R11, R11, R14, R11 ;  /* 0x0000000e0b0b7223 */ /* 0x000fc8000000000b */
[----:B------:R-:W-:-:S04]  /*1000*/  FFMA R14, R2, R11, RZ ;  /* 0x0000000b020e7223 */ /* 0x000fc800000000ff */
[----:B------:R-:W-:-:S04]  /*1010*/  FFMA R16, R15, R14, R2 ;  /* 0x0000000e0f107223 */ /* 0x000fc80000000002 */
[----:B------:R-:W-:-:S04]  /*1020*/  FFMA R16, R11, R16, R14 ;  /* 0x000000100b107223 */ /* 0x000fc8000000000e */
[----:B------:R-:W-:-:S04]  /*1030*/  FFMA R15, R15, R16, R2 ;  /* 0x000000100f0f7223 */ /* 0x000fc80000000002 */
[----:B------:R-:W-:-:S05]  /*1040*/  FFMA R2, R11, R15, R16 ;  /* 0x0000000f0b027223 */ /* 0x000fca0000000010 */
[----:B------:R-:W-:-:S04]  /*1050*/  SHF.R.U32.HI R10, RZ, 0x17, R2 ;  /* 0x00000017ff0a7819 */ /* 0x000fc80000011602 */
[----:B------:R-:W-:-:S04]  /*1060*/  LOP3.LUT R10, R10, 0xff, RZ, 0xc0, !PT ;  /* 0x000000ff0a0a7812 */ /* 0x000fc800078ec0ff */
[----:B------:R-:W-:-:S05]  /*1070*/  IADD3 R13, PT, PT, R10, R9, RZ ;  /* 0x000000090a0d7210 */ /* 0x000fca0007ffe0ff */
[----:B------:R-:W-:-:S05]  /*1080*/  VIADD R10, R13, 0xffffffff ;  /* 0xffffffff0d0a7836 */ /* 0x000fca0000000000 */
[----:B------:R-:W-:-:S13]  /*1090*/  ISETP.GE.U32.AND P0, PT, R10, 0xfe, PT ;  /* 0x000000fe0a00780c */ /* 0x000fda0003f06070 */
[----:B------:R-:W-:Y:S05]  /*10a0*/  @!P0 BRA `(.L_x_13) ;  /* 0x0000000000808947 */ /* 0x000fea0003800000 */
[----:B------:R-:W-:-:S13]  /*10b0*/  ISETP.GT.AND P0, PT, R13, 0xfe, PT ;  /* 0x000000fe0d00780c */ /* 0x000fda0003f04270 */
[----:B------:R-:W-:Y:S05]  /*10c0*/  @P0 BRA `(.L_x_14) ;  /* 0x00000000006c0947 */ /* 0x000fea0003800000 */
[----:B------:R-:W-:-:S13]  /*10d0*/  ISETP.GE.AND P0, PT, R13, 0x1, PT ;  /* 0x000000010d00780c */ /* 0x000fda0003f06270 */
[----:B------:R-:W-:Y:S05]  /*10e0*/  @P0 BRA `(.L_x_15) ;  /* 0x0000000000980947 */ /* 0x000fea0003800000 */
[----:B------:R-:W-:Y:S02]  /*10f0*/  ISETP.GE.AND P0, PT, R13, -0x18, PT ;  /* 0xffffffe80d00780c */ /* 0x000fe40003f06270 */
[----:B------:R-:W-:-:S11]  /*1100*/  LOP3.LUT R2, R2, 0x80000000, RZ, 0xc0, !PT ;  /* 0x8000000002027812 */ /* 0x000fd600078ec0ff */
[----:B------:R-:W-:Y:S05]  /*1110*/  @!P0 BRA `(.L_x_15) ;  /* 0x00000000008c8947 */ /* 0x000fea0003800000 */
[CCC-:B------:R-:W-:Y:S01]  /*1120*/  FFMA.RZ R9, R11.reuse, R15.reuse, R16.reuse ;  /* 0x0000000f0b097223 */ /* 0x1c0fe2000000c010 */
[-CC-:B------:R-:W-:Y:S01]  /*1130*/  FFMA.RM R10, R11, R15.reuse, R16.reuse ;  /* 0x0000000f0b0a7223 */ /* 0x180fe20000004010 */
[C---:B------:R-:W-:Y:S02]  /*1140*/  ISETP.NE.AND P3, PT, R13.reuse, RZ, PT ;  /* 0x000000ff0d00720c */ /* 0x040fe40003f65270 */
[----:B------:R-:W-:Y:S02]  /*1150*/  ISETP.NE.AND P1, PT, R13, RZ, PT ;  /* 0x000000ff0d00720c */ /* 0x000fe40003f25270 */
[----:B------:R-:W-:Y:S01]  /*1160*/  LOP3.LUT R12, R9, 0x7fffff, RZ, 0xc0, !PT ;  /* 0x007fffff090c7812 */ /* 0x000fe200078ec0ff */
[----:B------:R-:W-:Y:S01]  /*1170*/  FFMA.RP R9, R11, R15, R16 ;  /* 0x0000000f0b097223 */ /* 0x000fe20000008010 */
[----:B------:R-:W-:Y:S02]  /*1180*/  IADD3 R11, PT, PT, R13, 0x20, RZ ;  /* 0x000000200d0b7810 */ /* 0x000fe40007ffe0ff */
[----:B------:R-:W-:-:S02]  /*1190*/  LOP3.LUT R12, R12, 0x800000, RZ, 0xfc, !PT ;  /* 0x008000000c0c7812 */ /* 0x000fc400078efcff */
[----:B------:R-:W-:Y:S02]  /*11a0*/  IADD3 R13, PT, PT, -R13, RZ, RZ ;  /* 0x000000ff0d0d7210 */ /* 0x000fe40007ffe1ff */
[----:B------:R-:W-:Y:S02]  /*11b0*/  SHF.L.U32 R11, R12, R11, RZ ;  /* 0x0000000b0c0b7219 */ /* 0x000fe400000006ff */
[----:B------:R-:W-:Y:S02]  /*11c0*/  FSETP.NEU.FTZ.AND P0, PT, R9, R10, PT ;  /* 0x0000000a0900720b */ /* 0x000fe40003f1d000 */
[----:B------:R-:W-:Y:S02]  /*11d0*/  SEL R9, R13, RZ, P3 ;  /* 0x000000ff0d097207 */ /* 0x000fe40001800000 */
[----:B------:R-:W-:Y:S02]  /*11e0*/  ISETP.NE.AND P1, PT, R11, RZ, P1 ;  /* 0x000000ff0b00720c */ /* 0x000fe40000f25270 */
[----:B------:R-:W-:-:S02]  /*11f0*/  SHF.R.U32.HI R9, RZ, R9, R12 ;  /* 0x00000009ff097219 */ /* 0x000fc4000001160c */
[----:B------:R-:W-:Y:S02]  /*1200*/  PLOP3.LUT P0, PT, P0, P1, PT, 0xf8, 0x8f ;  /* 0x00000000008f781c */ /* 0x000fe40000703f70 */
[----:B------:R-:W-:Y:S02]  /*1210*/  SHF.R.U32.HI R11, RZ, 0x1, R9 ;  /* 0x00000001ff0b7819 */ /* 0x000fe40000011609 */
[----:B------:R-:W-:-:S04]  /*1220*/  SEL R10, RZ, 0x1, !P0 ;  /* 0x00000001ff0a7807 */ /* 0x000fc80004000000 */
[----:B------:R-:W-:-:S04]  /*1230*/  LOP3.LUT R10, R10, 0x1, R11, 0xf8, !PT ;  /* 0x000000010a0a7812 */ /* 0x000fc800078ef80b */
[----:B------:R-:W-:-:S05]  /*1240*/  LOP3.LUT R10, R10, R9, RZ, 0xc0, !PT ;  /* 0x000000090a0a7212 */ /* 0x000fca00078ec0ff */
[----:B------:R-:W-:-:S05]  /*1250*/  IMAD.IADD R11, R11, 0x1, R10 ;  /* 0x000000010b0b7824 */ /* 0x000fca00078e020a */
[----:B------:R-:W-:Y:S01]  /*1260*/  LOP3.LUT R2, R11, R2, RZ, 0xfc, !PT ;  /* 0x000000020b027212 */ /* 0x000fe200078efcff */
[----:B------:R-:W-:Y:S06]  /*1270*/  BRA `(.L_x_15) ;  /* 0x0000000000347947 */ /* 0x000fec0003800000 */
.L_x_14:
[----:B------:R-:W-:-:S04]  /*1280*/  LOP3.LUT R2, R2, 0x80000000, RZ, 0xc0, !PT ;  /* 0x8000000002027812 */ /* 0x000fc800078ec0ff */
[----:B------:R-:W-:Y:S01]  /*1290*/  LOP3.LUT R2, R2, 0x7f800000, RZ, 0xfc, !PT ;  /* 0x7f80000002027812 */ /* 0x000fe200078efcff */
[----:B------:R-:W-:Y:S06]  /*12a0*/  BRA `(.L_x_15) ;  /* 0x0000000000287947 */ /* 0x000fec0003800000 */
.L_x_13:
[----:B------:R-:W-:Y:S01]  /*12b0*/  LEA R2, R9, R2, 0x17 ;  /* 0x0000000209027211 */ /* 0x000fe200078eb8ff */
[----:B------:R-:W-:Y:S06]  /*12c0*/  BRA `(.L_x_15) ;  /* 0x0000000000207947 */ /* 0x000fec0003800000 */
.L_x_12:
[----:B------:R-:W-:-:S04]  /*12d0*/  LOP3.LUT R2, R11, 0x80000000, R2, 0x48, !PT ;  /* 0x800000000b027812 */ /* 0x000fc800078e4802 */
[----:B------:R-:W-:Y:S01]  /*12e0*/  LOP3.LUT R2, R2, 0x7f800000, RZ, 0xfc, !PT ;  /* 0x7f80000002027812 */ /* 0x000fe200078efcff */
[----:B------:R-:W-:Y:S06]  /*12f0*/  BRA `(.L_x_15) ;  /* 0x0000000000147947 */ /* 0x000fec0003800000 */
.L_x_11:
[----:B------:R-:W-:Y:S01]  /*1300*/  LOP3.LUT R2, R11, 0x80000000, R2, 0x48, !PT ;  /* 0x800000000b027812 */ /* 0x000fe200078e4802 */
[----:B------:R-:W-:Y:S06]  /*1310*/  BRA `(.L_x_15) ;  /* 0x00000000000c7947 */ /* 0x000fec0003800000 */
.L_x_10:
[----:B------:R-:W0:Y:S01]  /*1320*/  MUFU.RSQ R2, -QNAN ;  /* 0xffc0000000027908 */ /* 0x000e220000001400 */
[----:B------:R-:W-:Y:S05]  /*1330*/  BRA `(.L_x_15) ;  /* 0x0000000000047947 */ /* 0x000fea0003800000 */
.L_x_9:
[----:B------:R-:W-:-:S07]  /*1340*/  FADD.FTZ R2, R2, R3 ;  /* 0x0000000302027221 */ /* 0x000fce0000010000 */
.L_x_15:
[----:B------:R-:W-:-:S04]  /*1350*/  HFMA2 R9, -RZ, RZ, 0, 0 ;  /* 0x00000000ff097431 */ /* 0x000fc800000001ff */
[----:B0-----:R-:W-:Y:S05]  /*1360*/  RET.REL.NODEC R8 `(_Z7computeffffffffffffff) ;  /* 0xffffffec08247950 */ /* 0x001fea0003c3ffff */
.L_x_16:
[----:B------:R-:W-:-:S00]  /*1370*/  BRA `(.L_x_16) ;  /* 0xfffffffc00fc7947 */ /* 0x000fc0000383ffff */
[----:B------:R-:W-:-:S00]  /*1380*/  NOP ;  /* 0x0000000000007918 */ /* 0x000fc00000000000 */
[----:B------:R-:W-:-:S00]  /*1390*/  NOP ;  /* 0x0000000000007918 */ /* 0x000fc00000000000 */
[----:B------:R-:W-:-:S00]  /*13a0*/  NOP ;  /* 0x0000000000007918 */ /* 0x000fc00000000000 */
[----:B------:R-:W-:-:S00]  /*13b0*/  NOP ;  /* 0x0000000000007918 */ /* 0x000fc00000000000 */
[----:B------:R-:W-:-:S00]  /*13c0*/  NOP ;  /* 0x0000000000007918 */ /* 0x000fc00000000000 */
[----:B------:R-:W-:-:S00]  /*13d0*/  NOP ;  /* 0x0000000000007918 */ /* 0x000fc00000000000 */
[----:B------:R-:W-:-:S00]  /*13e0*/  NOP ;  /* 0x0000000000007918 */ /* 0x000fc00000000000 */
[----:B------:R-:W-:-:S00]  /*13f0*/  NOP ;  /* 0x0000000000007918 */ /* 0x000fc00000000000 */
.L_x_17:


//--------------------- .nv.global.init           --------------------------
	.section	.nv.global.init,"aw",@progbits
.nv.global.init:
	.type		$str,@object
	.size		$str,(.L_0 - $str)
$str:
        /*0000*/ 	.byte	0x25, 0x2e, 0x31, 0x37, 0x67, 0x0a, 0x00
.L_0:


//--------------------- .nv.shared.reserved.0     --------------------------
	.section	.nv.shared.reserved.0,"aw",@nobits
	.weak		__nv_reservedSMEM_offset_0_alias
	.size		__nv_reservedSMEM_offset_0_alias, 0, 64
	.other		__nv_reservedSMEM_offset_0_alias,@"STO_CUDA_RESERVED_SHARED STV_DEFAULT"
__nv_reservedSMEM_offset_0_alias:
	.zero		0
	.zero		64


//--------------------- .nv.constant0._Z7computeffffffffffffff --------------------------
	.section	.nv.constant0._Z7computeffffffffffffff,"a",@progbits
	.sectionflags	@""
	.align	4
.nv.constant0._Z7computeffffffffffffff:
	.zero		952


//--------------------- SYMBOLS --------------------------

	.type		.nv.reservedSmem.offset0,@object
	.size		.nv.reservedSmem.offset0,0x4
	.type		vprintf,@function
